//
// Generated by NVIDIA NVVM Compiler
//
// Compiler Build ID: CL-36424714
// Cuda compilation tools, release 13.0, V13.0.88
// Based on NVVM 20.0.0
//

.version 9.0
.target sm_100
.address_size 64

	// .globl	_Z14convolution_2dPiS_i
.const .align 4 .b8 mask[196];

.visible .entry _Z14convolution_2dPiS_i(
	.param .u64 .ptr .align 1 _Z14convolution_2dPiS_i_param_0,
	.param .u64 .ptr .align 1 _Z14convolution_2dPiS_i_param_1,
	.param .u32 _Z14convolution_2dPiS_i_param_2
)
{
	.reg .pred 	%p<16>;
	.reg .b32 	%r<46>;
	.reg .b64 	%rd<13>;

	ld.param.u64 	%rd3, [_Z14convolution_2dPiS_i_param_0];
	ld.param.u64 	%rd2, [_Z14convolution_2dPiS_i_param_1];
	ld.param.u32 	%r12, [_Z14convolution_2dPiS_i_param_2];
	cvta.to.global.u64 	%rd1, %rd3;
	mov.u32 	%r14, %ctaid.y;
	mov.u32 	%r15, %ntid.y;
	mov.u32 	%r16, %tid.y;
	mad.lo.s32 	%r1, %r14, %r15, %r16;
	mov.u32 	%r17, %ctaid.x;
	mov.u32 	%r18, %ntid.x;
	mov.u32 	%r19, %tid.x;
	mad.lo.s32 	%r2, %r17, %r18, %r19;
	add.s32 	%r20, %r1, -3;
	setp.ge.s32 	%p1, %r20, %r12;
	mul.lo.s32 	%r3, %r20, %r12;
	or.b32  	%r21, %r20, %r2;
	shr.u32 	%r22, %r21, 31;
	and.b32  	%r23, %r22, 1;
	setp.eq.b32 	%p2, %r23, 1;
	setp.gt.s32 	%p3, %r2, -1;
	or.pred  	%p4, %p2, %p1;
	or.pred  	%p5, %p4, %p3;
	mov.b32 	%r44, 0;
	@%p5 bra 	$L__BB0_2;
	ld.const.u32 	%r24, [mask+12];
	add.s32 	%r25, %r3, %r2;
	mul.wide.s32 	%rd4, %r25, 4;
	add.s64 	%rd5, %rd1, %rd4;
	ld.global.u32 	%r26, [%rd5];
	mul.lo.s32 	%r44, %r26, %r24;
$L__BB0_2:
	setp.gt.s32 	%p6, %r2, -1;
	add.s32 	%r27, %r1, -2;
	setp.ge.s32 	%p7, %r27, %r12;
	add.s32 	%r6, %r3, %r12;
	or.b32  	%r28, %r27, %r2;
	shr.u32 	%r29, %r28, 31;
	and.b32  	%r30, %r29, 1;
	setp.eq.b32 	%p8, %r30, 1;
	or.pred  	%p9, %p8, %p7;
	or.pred  	%p10, %p9, %p6;
	@%p10 bra 	$L__BB0_4;
	ld.const.u32 	%r31, [mask+40];
	add.s32 	%r32, %r6, %r2;
	mul.wide.s32 	%rd6, %r32, 4;
	add.s64 	%rd7, %rd1, %rd6;
	ld.global.u32 	%r33, [%rd7];
	mad.lo.s32 	%r44, %r33, %r31, %r44;
$L__BB0_4:
	setp.gt.s32 	%p11, %r2, -1;
	add.s32 	%r34, %r1, -1;
	setp.gt.s32 	%p12, %r1, %r12;
	add.s32 	%r9, %r6, %r12;
	or.b32  	%r35, %r34, %r2;
	shr.u32 	%r36, %r35, 31;
	and.b32  	%r37, %r36, 1;
	setp.eq.b32 	%p13, %r37, 1;
	or.pred  	%p14, %p12, %p11;
	or.pred  	%p15, %p14, %p13;
	@%p15 bra 	$L__BB0_6;
	ld.const.u32 	%r38, [mask+68];
	add.s32 	%r39, %r9, %r2;
	mul.wide.s32 	%rd8, %r39, 4;
	add.s64 	%rd9, %rd1, %rd8;
	ld.global.u32 	%r40, [%rd9];
	mad.lo.s32 	%r44, %r40, %r38, %r44;
$L__BB0_6:
	cvta.to.global.u64 	%rd10, %rd2;
	add.s32 	%r41, %r9, %r12;
	add.s32 	%r42, %r41, %r2;
	mul.wide.s32 	%rd11, %r42, 4;
	add.s64 	%rd12, %rd10, %rd11;
	st.global.u32 	[%rd12], %r44;
	ret;

}


// ===== COMPILED SASS (sm_100) =====

	.target	sm_100

	.elftype	@"ET_EXEC"


//--------------------- .note.nv.tkinfo           --------------------------
	.section	.note.nv.tkinfo,"",@"SHT_NOTE"
	.sectionflags	@"SHF_NOTE_NV_TKINFO"
	.tkinfo
        /*0018*/ 	.word	0x00000002
        /*0030*/ 	.string	""
        /*0030*/ 	.string	"ptxas"
        /*0030*/ 	.string	"Cuda compilation tools, release 13.0, V13.0.88"
        /*0030*/ 	.string	"Build cuda_13.0.r13.0/compiler.36424714_0"
        /*0030*/ 	.string	"-arch sm_100 -m 64 "



//--------------------- .note.nv.cuinfo           --------------------------
	.section	.note.nv.cuinfo,"",@"SHT_NOTE"
	.sectionflags	@"SHF_NOTE_NV_CUINFO"
        /*0018*/ 	.short	0x0002
        /*001a*/ 	.short	0x0064
        /*001c*/ 	.short	0x0082
	.zero		2


//--------------------- .nv.info                  --------------------------
	.section	.nv.info,"",@"SHT_CUDA_INFO"
	.align	4


	//----- nvinfo : EIATTR_REGCOUNT
	.align		4
        /*0000*/ 	.byte	0x04, 0x2f
        /*0002*/ 	.short	(.L_2 - .L_1)
	.align		4
.L_1:
        /*0004*/ 	.word	index@(_Z14convolution_2dPiS_i)
        /*0008*/ 	.word	0x00000014


	//----- nvinfo : EIATTR_FRAME_SIZE
	.align		4
.L_2:
        /*000c*/ 	.byte	0x04, 0x11
        /*000e*/ 	.short	(.L_4 - .L_3)
	.align		4
.L_3:
        /*0010*/ 	.word	index@(_Z14convolution_2dPiS_i)
        /*0014*/ 	.word	0x00000000


	//----- nvinfo : EIATTR_MIN_STACK_SIZE
	.align		4
.L_4:
        /*0018*/ 	.byte	0x04, 0x12
        /*001a*/ 	.short	(.L_6 - .L_5)
	.align		4
.L_5:
        /*001c*/ 	.word	index@(_Z14convolution_2dPiS_i)
        /*0020*/ 	.word	0x00000000
.L_6:


//--------------------- .nv.compat                --------------------------
	.section	.nv.compat,"",@"SHT_CUDA_COMPAT_INFO"
	.align	4
        /*0000*/ 	.byte	0x02, 0x09, 0x00, 0x00, 0x02, 0x02, 0x01, 0x00, 0x02, 0x05, 0x05, 0x00, 0x03, 0x07, 0x01, 0x01
        /*0010*/ 	.byte	0x02, 0x03, 0x00, 0x00, 0x02, 0x06, 0x01, 0x00, 0x04, 0x0b, 0x08, 0x00, 0x09, 0x00, 0x00, 0x00
        /*0020*/ 	.byte	0x00, 0x00, 0x00, 0x00


//--------------------- .nv.info._Z14convolution_2dPiS_i --------------------------
	.section	.nv.info._Z14convolution_2dPiS_i,"",@"SHT_CUDA_INFO"
	.sectionflags	@""
	.align	4


	//----- nvinfo : EIATTR_CUDA_API_VERSION
	.align		4
        /*0000*/ 	.byte	0x04, 0x37
        /*0002*/ 	.short	(.L_8 - .L_7)
.L_7:
        /*0004*/ 	.word	0x00000082


	//----- nvinfo : EIATTR_KPARAM_INFO
	.align		4
.L_8:
        /*0008*/ 	.byte	0x04, 0x17
        /*000a*/ 	.short	(.L_10 - .L_9)
.L_9:
        /*000c*/ 	.word	0x00000000
        /*0010*/ 	.short	0x0002
        /*0012*/ 	.short	0x0010
        /*0014*/ 	.byte	0x00, 0xf0, 0x11, 0x00


	//----- nvinfo : EIATTR_KPARAM_INFO
	.align		4
.L_10:
        /*0018*/ 	.byte	0x04, 0x17
        /*001a*/ 	.short	(.L_12 - .L_11)
.L_11:
        /*001c*/ 	.word	0x00000000
        /*0020*/ 	.short	0x0001
        /*0022*/ 	.short	0x0008
        /*0024*/ 	.byte	0x00, 0xf5, 0x21, 0x00


	//----- nvinfo : EIATTR_KPARAM_INFO
	.align		4
.L_12:
        /*0028*/ 	.byte	0x04, 0x17
        /*002a*/ 	.short	(.L_14 - .L_13)
.L_13:
        /*002c*/ 	.word	0x00000000
        /*0030*/ 	.short	0x0000
        /*0032*/ 	.short	0x0000
        /*0034*/ 	.byte	0x00, 0xf5, 0x21, 0x00


	//----- nvinfo : EIATTR_SPARSE_MMA_MASK
	.align		4
.L_14:
        /*0038*/ 	.byte	0x03, 0x50
        /*003a*/ 	.short	0x0000


	//----- nvinfo : EIATTR_MAXREG_COUNT
	.align		4
        /*003c*/ 	.byte	0x03, 0x1b
        /*003e*/ 	.short	0x00ff


	//----- nvinfo : EIATTR_MERCURY_ISA_VERSION
	.align		4
        /*0040*/ 	.byte	0x03, 0x5f
        /*0042*/ 	.short	0x0101


	//----- nvinfo : EIATTR_VRC_CTA_INIT_COUNT
	.align		4
        /*0044*/ 	.byte	0x02, 0x4a
	.zero		1
	.zero		1


	//----- nvinfo : EIATTR_EXIT_INSTR_OFFSETS
	.align		4
        /*0048*/ 	.byte	0x04, 0x1c
        /*004a*/ 	.short	(.L_16 - .L_15)


	//   ....[0]....
.L_15:
        /*004c*/ 	.word	0x00000360


	//----- nvinfo : EIATTR_CBANK_PARAM_SIZE
	.align		4
.L_16:
        /*0050*/ 	.byte	0x03, 0x19
        /*0052*/ 	.short	0x0014


	//----- nvinfo : EIATTR_PARAM_CBANK
	.align		4
        /*0054*/ 	.byte	0x04, 0x0a
        /*0056*/ 	.short	(.L_18 - .L_17)
	.align		4
.L_17:
        /*0058*/ 	.word	index@(.nv.constant0._Z14convolution_2dPiS_i)
        /*005c*/ 	.short	0x0380
        /*005e*/ 	.short	0x0014


	//----- nvinfo : EIATTR_SW_WAR
	.align		4
.L_18:
        /*0060*/ 	.byte	0x04, 0x36
        /*0062*/ 	.short	(.L_20 - .L_19)
.L_19:
        /*0064*/ 	.word	0x00000008
.L_20:


//--------------------- .nv.callgraph             --------------------------
	.section	.nv.callgraph,"",@"SHT_CUDA_CALLGRAPH"
	.align	4
	.sectionentsize	8
	.align		4
        /*0000*/ 	.word	0x00000000
	.align		4
        /*0004*/ 	.word	0xffffffff
	.align		4
        /*0008*/ 	.word	0x00000000
	.align		4
        /*000c*/ 	.word	0xfffffffe
	.align		4
        /*0010*/ 	.word	0x00000000
	.align		4
        /*0014*/ 	.word	0xfffffffd
	.align		4
        /*0018*/ 	.word	0x00000000
	.align		4
        /*001c*/ 	.word	0xfffffffc


//--------------------- .nv.constant3             --------------------------
	.section	.nv.constant3,"a",@progbits
	.align	4
.nv.constant3:
	.type		mask,@object
	.size		mask,(.L_0 - mask)
mask:
	.zero		196
.L_0:


//--------------------- .text._Z14convolution_2dPiS_i --------------------------
	.section	.text._Z14convolution_2dPiS_i,"ax",@progbits
	.align	128
        .global         _Z14convolution_2dPiS_i
        .type           _Z14convolution_2dPiS_i,@function
        .size           _Z14convolution_2dPiS_i,(.L_x_1 - _Z14convolution_2dPiS_i)
        .other          _Z14convolution_2dPiS_i,@"STO_CUDA_ENTRY STV_DEFAULT"
_Z14convolution_2dPiS_i:
.text._Z14convolution_2dPiS_i:
[----:B------:R-:W-:Y:S01]  /*0000*/  LDC R1, c[0x0][0x37c] ;  /* 0x0000df00ff017b82 */ /* 0x000fe20000000800 */
[----:B------:R-:W0:Y:S07]  /*0010*/  S2R R5, SR_TID.Y ;  /* 0x0000000000057919 */ /* 0x000e2e0000002200 */
[----:B------:R-:W0:Y:S01]  /*0020*/  S2UR UR4, SR_CTAID.Y ;  /* 0x00000000000479c3 */ /* 0x000e220000002600 */
[----:B------:R-:W1:Y:S07]  /*0030*/  S2R R7, SR_TID.X ;  /* 0x0000000000077919 */ /* 0x000e6e0000002100 */
[----:B------:R-:W0:Y:S08]  /*0040*/  LDC R2, c[0x0][0x364] ;  /* 0x0000d900ff027b82 */ /* 0x000e300000000800 */
[----:B------:R-:W1:Y:S08]  /*0050*/  S2UR UR5, SR_CTAID.X ;  /* 0x00000000000579c3 */ /* 0x000e700000002500 */
[----:B------:R-:W1:Y:S08]  /*0060*/  LDC R0, c[0x0][0x360] ;  /* 0x0000d800ff007b82 */ /* 0x000e700000000800 */
[----:B------:R-:W2:Y:S01]  /*0070*/  LDC R3, c[0x0][0x390] ;  /* 0x0000e400ff037b82 */ /* 0x000ea20000000800 */
[----:B0-----:R-:W-:-:S04]  /*0080*/  IMAD R2, R2, UR4, R5 ;  /* 0x0000000402027c24 */ /* 0x001fc8000f8e0205 */
[C---:B------:R-:W-:Y:S02]  /*0090*/  VIADD R10, R2.reuse, 0xfffffffd ;  /* 0xfffffffd020a7836 */ /* 0x040fe40000000000 */
[----:B------:R-:W-:Y:S02]  /*00a0*/  VIADD R5, R2, 0xfffffffe ;  /* 0xfffffffe02057836 */ /* 0x000fe40000000000 */
[----:B-1----:R-:W-:Y:S01]  /*00b0*/  IMAD R0, R0, UR5, R7 ;  /* 0x0000000500007c24 */ /* 0x002fe2000f8e0207 */
[----:B------:R-:W0:Y:S04]  /*00c0*/  LDCU.64 UR4, c[0x0][0x358] ;  /* 0x00006b00ff0477ac */ /* 0x000e280008000a00 */
[-C--:B------:R-:W-:Y:S02]  /*00d0*/  LOP3.LUT R4, R10, R0.reuse, RZ, 0xfc, !PT ;  /* 0x000000000a047212 */ /* 0x080fe400078efcff */
[----:B------:R-:W-:-:S02]  /*00e0*/  LOP3.LUT R6, R5, R0, RZ, 0xfc, !PT ;  /* 0x0000000005067212 */ /* 0x000fc400078efcff */
[-C--:B--2---:R-:W-:Y:S02]  /*00f0*/  ISETP.GE.AND P0, PT, R10, R3.reuse, PT ;  /* 0x000000030a00720c */ /* 0x084fe40003f06270 */
[----:B------:R-:W-:Y:S02]  /*0100*/  SHF.R.U32.HI R4, RZ, 0x1f, R4 ;  /* 0x0000001fff047819 */ /* 0x000fe40000011604 */
[----:B------:R-:W-:Y:S01]  /*0110*/  ISETP.GE.AND P1, PT, R5, R3, PT ;  /* 0x000000030500720c */ /* 0x000fe20003f26270 */
[----:B------:R-:W-:Y:S01]  /*0120*/  VIADD R5, R2, 0xffffffff ;  /* 0xffffffff02057836 */ /* 0x000fe20000000000 */
[----:B------:R-:W-:Y:S02]  /*0130*/  SHF.R.U32.HI R6, RZ, 0x1f, R6 ;  /* 0x0000001fff067819 */ /* 0x000fe40000011606 */
[----:B------:R-:W-:Y:S02]  /*0140*/  ISETP.EQ.U32.OR P0, PT, R4, 0x1, P0 ;  /* 0x000000010400780c */ /* 0x000fe40000702470 */
[----:B------:R-:W-:-:S02]  /*0150*/  ISETP.EQ.U32.OR P1, PT, R6, 0x1, P1 ;  /* 0x000000010600780c */ /* 0x000fc40000f22470 */
[C---:B------:R-:W-:Y:S02]  /*0160*/  ISETP.GT.AND P2, PT, R0.reuse, -0x1, PT ;  /* 0xffffffff0000780c */ /* 0x040fe40003f44270 */
[----:B------:R-:W-:Y:S02]  /*0170*/  LOP3.LUT R5, R5, R0, RZ, 0xfc, !PT ;  /* 0x0000000005057212 */ /* 0x000fe400078efcff */
[----:B------:R-:W-:Y:S02]  /*0180*/  ISETP.GT.OR P0, PT, R0, -0x1, P0 ;  /* 0xffffffff0000780c */ /* 0x000fe40000704670 */
[-C--:B------:R-:W-:Y:S01]  /*0190*/  ISETP.GT.OR P2, PT, R2, R3.reuse, P2 ;  /* 0x000000030200720c */ /* 0x080fe20001744670 */
[----:B------:R-:W-:Y:S01]  /*01a0*/  IMAD R2, R10, R3, R3 ;  /* 0x000000030a027224 */ /* 0x000fe200078e0203 */
[----:B------:R-:W-:Y:S02]  /*01b0*/  SHF.R.U32.HI R5, RZ, 0x1f, R5 ;  /* 0x0000001fff057819 */ /* 0x000fe40000011605 */
[----:B------:R-:W-:-:S02]  /*01c0*/  ISETP.GT.OR P1, PT, R0, -0x1, P1 ;  /* 0xffffffff0000780c */ /* 0x000fc40000f24670 */
[----:B------:R-:W-:Y:S02]  /*01d0*/  ISETP.EQ.U32.OR P2, PT, R5, 0x1, P2 ;  /* 0x000000010500780c */ /* 0x000fe40001742470 */
[----:B------:R-:W-:-:S03]  /*01e0*/  IADD3 R15, PT, PT, R2, R3, RZ ;  /* 0x00000003020f7210 */ /* 0x000fc60007ffe0ff */
[----:B------:R-:W1:Y:S01]  /*01f0*/  @!P0 LDC.64 R4, c[0x0][0x380] ;  /* 0x0000e000ff048b82 */ /* 0x000e620000000a00 */
[----:B------:R-:W-:-:S05]  /*0200*/  @!P0 IMAD R11, R10, R3, R0 ;  /* 0x000000030a0b8224 */ /* 0x000fca00078e0200 */
[----:B------:R-:W-:Y:S02]  /*0210*/  @!P1 IMAD.IADD R13, R0, 0x1, R2 ;  /* 0x00000001000d9824 */ /* 0x000fe400078e0202 */
[----:B------:R-:W2:Y:S08]  /*0220*/  @!P1 LDC.64 R6, c[0x0][0x380] ;  /* 0x0000e000ff069b82 */ /* 0x000eb00000000a00 */
[----:B------:R-:W3:Y:S01]  /*0230*/  @!P2 LDC.64 R8, c[0x0][0x380] ;  /* 0x0000e000ff08ab82 */ /* 0x000ee20000000a00 */
[----:B-1----:R-:W-:-:S07]  /*0240*/  @!P0 IMAD.WIDE R4, R11, 0x4, R4 ;  /* 0x000000040b048825 */ /* 0x002fce00078e0204 */
[----:B------:R-:W1:Y:S01]  /*0250*/  @!P0 LDC R17, c[0x3][0xc] ;  /* 0x00c00300ff118b82 */ /* 0x000e620000000800 */
[----:B------:R-:W-:Y:S01]  /*0260*/  @!P2 IMAD.IADD R11, R0, 0x1, R15 ;  /* 0x00000001000ba824 */ /* 0x000fe200078e020f */
[----:B0-----:R-:W1:Y:S01]  /*0270*/  @!P0 LDG.E R4, desc[UR4][R4.64] ;  /* 0x0000000404048981 */ /* 0x001e62000c1e1900 */
[----:B--2---:R-:W-:-:S05]  /*0280*/  @!P1 IMAD.WIDE R6, R13, 0x4, R6 ;  /* 0x000000040d069825 */ /* 0x004fca00078e0206 */
[----:B------:R-:W0:Y:S01]  /*0290*/  @!P1 LDC R2, c[0x3][0x28] ;  /* 0x00c00a00ff029b82 */ /* 0x000e220000000800 */
[----:B------:R-:W0:Y:S01]  /*02a0*/  @!P1 LDG.E R6, desc[UR4][R6.64] ;  /* 0x0000000406069981 */ /* 0x000e22000c1e1900 */
[----:B---3--:R-:W-:-:S06]  /*02b0*/  @!P2 IMAD.WIDE R8, R11, 0x4, R8 ;  /* 0x000000040b08a825 */ /* 0x008fcc00078e0208 */
[----:B------:R-:W2:Y:S01]  /*02c0*/  @!P2 LDC R12, c[0x3][0x44] ;  /* 0x00c01100ff0cab82 */ /* 0x000ea20000000800 */
[----:B------:R-:W2:Y:S07]  /*02d0*/  @!P2 LDG.E R8, desc[UR4][R8.64] ;  /* 0x000000040808a981 */ /* 0x000eae000c1e1900 */
[----:B------:R-:W3:Y:S01]  /*02e0*/  LDC.64 R10, c[0x0][0x388] ;  /* 0x0000e200ff0a7b82 */ /* 0x000ee20000000a00 */
[----:B------:R-:W-:Y:S01]  /*02f0*/  HFMA2 R13, -RZ, RZ, 0, 0 ;  /* 0x00000000ff0d7431 */ /* 0x000fe200000001ff */
[----:B------:R-:W-:Y:S01]  /*0300*/  IADD3 R3, PT, PT, R0, R3, R15 ;  /* 0x0000000300037210 */ /* 0x000fe20007ffe00f */
[----:B-1----:R-:W-:-:S04]  /*0310*/  @!P0 IMAD R13, R4, R17, RZ ;  /* 0x00000011040d8224 */ /* 0x002fc800078e02ff */
[----:B0-----:R-:W-:Y:S02]  /*0320*/  @!P1 IMAD R13, R6, R2, R13 ;  /* 0x00000002060d9224 */ /* 0x001fe400078e020d */
[----:B---3--:R-:W-:-:S04]  /*0330*/  IMAD.WIDE R2, R3, 0x4, R10 ;  /* 0x0000000403027825 */ /* 0x008fc800078e020a */
[----:B--2---:R-:W-:-:S05]  /*0340*/  @!P2 IMAD R13, R8, R12, R13 ;  /* 0x0000000c080da224 */ /* 0x004fca00078e020d */
[----:B------:R-:W-:Y:S01]  /*0350*/  STG.E desc[UR4][R2.64], R13 ;  /* 0x0000000d02007986 */ /* 0x000fe2000c101904 */
[----:B------:R-:W-:Y:S05]  /*0360*/  EXIT ;  /* 0x000000000000794d */ /* 0x000fea0003800000 */
.L_x_0:
[----:B------:R-:W-:-:S00]  /*0370*/  BRA `(.L_x_0) ;  /* 0xfffffffc00fc7947 */ /* 0x000fc0000383ffff */
[----:B------:R-:W-:-:S00]  /*0380*/  NOP ;  /* 0x0000000000007918 */ /* 0x000fc00000000000 */
[----:B------:R-:W-:-:S00]  /*0390*/  NOP ;  /* 0x0000000000007918 */ /* 0x000fc00000000000 */
[----:B------:R-:W-:-:S00]  /*03a0*/  NOP ;  /* 0x0000000000007918 */ /* 0x000fc00000000000 */
[----:B------:R-:W-:-:S00]  /*03b0*/  NOP ;  /* 0x0000000000007918 */ /* 0x000fc00000000000 */
[----:B------:R-:W-:-:S00]  /*03c0*/  NOP ;  /* 0x0000000000007918 */ /* 0x000fc00000000000 */
[----:B------:R-:W-:-:S00]  /*03d0*/  NOP ;  /* 0x0000000000007918 */ /* 0x000fc00000000000 */
[----:B------:R-:W-:-:S00]  /*03e0*/  NOP ;  /* 0x0000000000007918 */ /* 0x000fc00000000000 */
[----:B------:R-:W-:-:S00]  /*03f0*/  NOP ;  /* 0x0000000000007918 */ /* 0x000fc00000000000 */
.L_x_1:


//--------------------- .nv.shared.reserved.0     --------------------------
	.section	.nv.shared.reserved.0,"aw",@nobits
	.weak		__nv_reservedSMEM_offset_0_alias
	.size		__nv_reservedSMEM_offset_0_alias, 0, 64
	.other		__nv_reservedSMEM_offset_0_alias,@"STO_CUDA_RESERVED_SHARED STV_DEFAULT"
__nv_reservedSMEM_offset_0_alias:
	.zero		0
	.zero		64


//--------------------- .nv.constant0._Z14convolution_2dPiS_i --------------------------
	.section	.nv.constant0._Z14convolution_2dPiS_i,"a",@progbits
	.sectionflags	@""
	.align	4
.nv.constant0._Z14convolution_2dPiS_i:
	.zero		916


//--------------------- SYMBOLS --------------------------

	.type		.nv.reservedSmem.offset0,@object
	.size		.nv.reservedSmem.offset0,0x4
